//
// Generated by NVIDIA NVVM Compiler
//
// Compiler Build ID: CL-36424714
// Cuda compilation tools, release 13.0, V13.0.88
// Based on NVVM 20.0.0
//

.version 9.0
.target sm_100
.address_size 64

	// .globl	_Z8getmaxcuPiS_i

.visible .entry _Z8getmaxcuPiS_i(
	.param .u64 .ptr .align 1 _Z8getmaxcuPiS_i_param_0,
	.param .u64 .ptr .align 1 _Z8getmaxcuPiS_i_param_1,
	.param .u32 _Z8getmaxcuPiS_i_param_2
)
{
	.reg .pred 	%p<4>;
	.reg .b32 	%r<11>;
	.reg .b64 	%rd<7>;

	ld.param.u64 	%rd1, [_Z8getmaxcuPiS_i_param_0];
	ld.param.u64 	%rd2, [_Z8getmaxcuPiS_i_param_1];
	ld.param.u32 	%r5, [_Z8getmaxcuPiS_i_param_2];
	mov.u32 	%r6, %tid.x;
	mov.u32 	%r10, %ntid.x;
	mov.u32 	%r7, %ctaid.x;
	mad.lo.s32 	%r2, %r10, %r7, %r6;
	setp.ge.s32 	%p1, %r2, %r5;
	@%p1 bra 	$L__BB0_2;
	cvta.to.global.u64 	%rd3, %rd1;
	cvta.to.global.u64 	%rd4, %rd2;
	mul.wide.s32 	%rd5, %r2, 4;
	add.s64 	%rd6, %rd3, %rd5;
	ld.global.u32 	%r8, [%rd6];
	atom.global.max.s32 	%r9, [%rd4], %r8;
	bra.uni 	$L__BB0_4;
$L__BB0_2:
	setp.lt.u32 	%p2, %r10, 33;
	@%p2 bra 	$L__BB0_4;
$L__BB0_3:
	shr.u32 	%r4, %r10, 1;
	setp.gt.u32 	%p3, %r10, 65;
	mov.u32 	%r10, %r4;
	@%p3 bra 	$L__BB0_3;
$L__BB0_4:
	ret;

}


// ===== COMPILED SASS (sm_100) =====

	.target	sm_100

	.elftype	@"ET_EXEC"


//--------------------- .note.nv.tkinfo           --------------------------
	.section	.note.nv.tkinfo,"",@"SHT_NOTE"
	.sectionflags	@"SHF_NOTE_NV_TKINFO"
	.tkinfo
        /*0018*/ 	.word	0x00000002
        /*0030*/ 	.string	""
        /*0030*/ 	.string	"ptxas"
        /*0030*/ 	.string	"Cuda compilation tools, release 13.0, V13.0.88"
        /*0030*/ 	.string	"Build cuda_13.0.r13.0/compiler.36424714_0"
        /*0030*/ 	.string	"-arch sm_100 -m 64 "



//--------------------- .note.nv.cuinfo           --------------------------
	.section	.note.nv.cuinfo,"",@"SHT_NOTE"
	.sectionflags	@"SHF_NOTE_NV_CUINFO"
        /*0018*/ 	.short	0x0002
        /*001a*/ 	.short	0x0064
        /*001c*/ 	.short	0x0082
	.zero		2


//--------------------- .nv.info                  --------------------------
	.section	.nv.info,"",@"SHT_CUDA_INFO"
	.align	4


	//----- nvinfo : EIATTR_REGCOUNT
	.align		4
        /*0000*/ 	.byte	0x04, 0x2f
        /*0002*/ 	.short	(.L_1 - .L_0)
	.align		4
.L_0:
        /*0004*/ 	.word	index@(_Z8getmaxcuPiS_i)
        /*0008*/ 	.word	0x0000000a


	//----- nvinfo : EIATTR_FRAME_SIZE
	.align		4
.L_1:
        /*000c*/ 	.byte	0x04, 0x11
        /*000e*/ 	.short	(.L_3 - .L_2)
	.align		4
.L_2:
        /*0010*/ 	.word	index@(_Z8getmaxcuPiS_i)
        /*0014*/ 	.word	0x00000000


	//----- nvinfo : EIATTR_MIN_STACK_SIZE
	.align		4
.L_3:
        /*0018*/ 	.byte	0x04, 0x12
        /*001a*/ 	.short	(.L_5 - .L_4)
	.align		4
.L_4:
        /*001c*/ 	.word	index@(_Z8getmaxcuPiS_i)
        /*0020*/ 	.word	0x00000000
.L_5:


//--------------------- .nv.compat                --------------------------
	.section	.nv.compat,"",@"SHT_CUDA_COMPAT_INFO"
	.align	4
        /*0000*/ 	.byte	0x02, 0x09, 0x00, 0x00, 0x02, 0x02, 0x01, 0x00, 0x02, 0x05, 0x05, 0x00, 0x03, 0x07, 0x01, 0x01
        /*0010*/ 	.byte	0x02, 0x03, 0x00, 0x00, 0x02, 0x06, 0x01, 0x00, 0x04, 0x0b, 0x08, 0x00, 0x09, 0x00, 0x00, 0x00
        /*0020*/ 	.byte	0x00, 0x00, 0x00, 0x00


//--------------------- .nv.info._Z8getmaxcuPiS_i --------------------------
	.section	.nv.info._Z8getmaxcuPiS_i,"",@"SHT_CUDA_INFO"
	.sectionflags	@""
	.align	4


	//----- nvinfo : EIATTR_CUDA_API_VERSION
	.align		4
        /*0000*/ 	.byte	0x04, 0x37
        /*0002*/ 	.short	(.L_7 - .L_6)
.L_6:
        /*0004*/ 	.word	0x00000082


	//----- nvinfo : EIATTR_KPARAM_INFO
	.align		4
.L_7:
        /*0008*/ 	.byte	0x04, 0x17
        /*000a*/ 	.short	(.L_9 - .L_8)
.L_8:
        /*000c*/ 	.word	0x00000000
        /*0010*/ 	.short	0x0002
        /*0012*/ 	.short	0x0010
        /*0014*/ 	.byte	0x00, 0xf0, 0x11, 0x00


	//----- nvinfo : EIATTR_KPARAM_INFO
	.align		4
.L_9:
        /*0018*/ 	.byte	0x04, 0x17
        /*001a*/ 	.short	(.L_11 - .L_10)
.L_10:
        /*001c*/ 	.word	0x00000000
        /*0020*/ 	.short	0x0001
        /*0022*/ 	.short	0x0008
        /*0024*/ 	.byte	0x00, 0xf5, 0x21, 0x00


	//----- nvinfo : EIATTR_KPARAM_INFO
	.align		4
.L_11:
        /*0028*/ 	.byte	0x04, 0x17
        /*002a*/ 	.short	(.L_13 - .L_12)
.L_12:
        /*002c*/ 	.word	0x00000000
        /*0030*/ 	.short	0x0000
        /*0032*/ 	.short	0x0000
        /*0034*/ 	.byte	0x00, 0xf5, 0x21, 0x00


	//----- nvinfo : EIATTR_SPARSE_MMA_MASK
	.align		4
.L_13:
        /*0038*/ 	.byte	0x03, 0x50
        /*003a*/ 	.short	0x0000


	//----- nvinfo : EIATTR_MAXREG_COUNT
	.align		4
        /*003c*/ 	.byte	0x03, 0x1b
        /*003e*/ 	.short	0x00ff


	//----- nvinfo : EIATTR_MERCURY_ISA_VERSION
	.align		4
        /*0040*/ 	.byte	0x03, 0x5f
        /*0042*/ 	.short	0x0101


	//----- nvinfo : EIATTR_INT_WARP_WIDE_INSTR_OFFSETS
	.align		4
        /*0044*/ 	.byte	0x04, 0x31
        /*0046*/ 	.short	(.L_15 - .L_14)


	//   ....[0]....
.L_14:
        /*0048*/ 	.word	0x000000d0


	//   ....[1]....
        /*004c*/ 	.word	0x00000110


	//----- nvinfo : EIATTR_VRC_CTA_INIT_COUNT
	.align		4
.L_15:
        /*0050*/ 	.byte	0x02, 0x4a
	.zero		1
	.zero		1


	//----- nvinfo : EIATTR_EXIT_INSTR_OFFSETS
	.align		4
        /*0054*/ 	.byte	0x04, 0x1c
        /*0056*/ 	.short	(.L_17 - .L_16)


	//   ....[0]....
.L_16:
        /*0058*/ 	.word	0x00000070


	//   ....[1]....
        /*005c*/ 	.word	0x00000140


	//----- nvinfo : EIATTR_CBANK_PARAM_SIZE
	.align		4
.L_17:
        /*0060*/ 	.byte	0x03, 0x19
        /*0062*/ 	.short	0x0014


	//----- nvinfo : EIATTR_PARAM_CBANK
	.align		4
        /*0064*/ 	.byte	0x04, 0x0a
        /*0066*/ 	.short	(.L_19 - .L_18)
	.align		4
.L_18:
        /*0068*/ 	.word	index@(.nv.constant0._Z8getmaxcuPiS_i)
        /*006c*/ 	.short	0x0380
        /*006e*/ 	.short	0x0014


	//----- nvinfo : EIATTR_SW_WAR
	.align		4
.L_19:
        /*0070*/ 	.byte	0x04, 0x36
        /*0072*/ 	.short	(.L_21 - .L_20)
.L_20:
        /*0074*/ 	.word	0x00000008
.L_21:


//--------------------- .nv.callgraph             --------------------------
	.section	.nv.callgraph,"",@"SHT_CUDA_CALLGRAPH"
	.align	4
	.sectionentsize	8
	.align		4
        /*0000*/ 	.word	0x00000000
	.align		4
        /*0004*/ 	.word	0xffffffff
	.align		4
        /*0008*/ 	.word	0x00000000
	.align		4
        /*000c*/ 	.word	0xfffffffe
	.align		4
        /*0010*/ 	.word	0x00000000
	.align		4
        /*0014*/ 	.word	0xfffffffd
	.align		4
        /*0018*/ 	.word	0x00000000
	.align		4
        /*001c*/ 	.word	0xfffffffc


//--------------------- .text._Z8getmaxcuPiS_i    --------------------------
	.section	.text._Z8getmaxcuPiS_i,"ax",@progbits
	.align	128
        .global         _Z8getmaxcuPiS_i
        .type           _Z8getmaxcuPiS_i,@function
        .size           _Z8getmaxcuPiS_i,(.L_x_1 - _Z8getmaxcuPiS_i)
        .other          _Z8getmaxcuPiS_i,@"STO_CUDA_ENTRY STV_DEFAULT"
_Z8getmaxcuPiS_i:
.text._Z8getmaxcuPiS_i:
[----:B------:R-:W-:Y:S01]  /*0000*/  LDC R1, c[0x0][0x37c] ;  /* 0x0000df00ff017b82 */ /* 0x000fe20000000800 */
[----:B------:R-:W0:Y:S01]  /*0010*/  S2R R5, SR_TID.X ;  /* 0x0000000000057919 */ /* 0x000e220000002100 */
[----:B------:R-:W0:Y:S01]  /*0020*/  LDCU UR4, c[0x0][0x360] ;  /* 0x00006c00ff0477ac */ /* 0x000e220008000800 */
[----:B------:R-:W0:Y:S01]  /*0030*/  S2R R0, SR_CTAID.X ;  /* 0x0000000000007919 */ /* 0x000e220000002500 */
[----:B------:R-:W1:Y:S01]  /*0040*/  LDCU UR5, c[0x0][0x390] ;  /* 0x00007200ff0577ac */ /* 0x000e620008000800 */
[----:B0-----:R-:W-:-:S05]  /*0050*/  IMAD R5, R0, UR4, R5 ;  /* 0x0000000400057c24 */ /* 0x001fca000f8e0205 */
[----:B-1----:R-:W-:-:S13]  /*0060*/  ISETP.GE.AND P0, PT, R5, UR5, PT ;  /* 0x0000000505007c0c */ /* 0x002fda000bf06270 */
[----:B------:R-:W-:Y:S05]  /*0070*/  @P0 EXIT ;  /* 0x000000000000094d */ /* 0x000fea0003800000 */
[----:B------:R-:W0:Y:S01]  /*0080*/  LDC.64 R2, c[0x0][0x380] ;  /* 0x0000e000ff027b82 */ /* 0x000e220000000a00 */
[----:B------:R-:W1:Y:S01]  /*0090*/  LDCU.64 UR6, c[0x0][0x358] ;  /* 0x00006b00ff0677ac */ /* 0x000e620008000a00 */
[----:B0-----:R-:W-:-:S06]  /*00a0*/  IMAD.WIDE R2, R5, 0x4, R2 ;  /* 0x0000000405027825 */ /* 0x001fcc00078e0202 */
[----:B-1----:R-:W2:Y:S01]  /*00b0*/  LDG.E R2, desc[UR6][R2.64] ;  /* 0x0000000602027981 */ /* 0x002ea2000c1e1900 */
[----:B------:R-:W0:Y:S01]  /*00c0*/  LDC.64 R4, c[0x0][0x388] ;  /* 0x0000e200ff047b82 */ /* 0x000e220000000a00 */
[----:B------:R-:W-:Y:S01]  /*00d0*/  VOTEU.ANY UR4, UPT, PT ;  /* 0x0000000000047886 */ /* 0x000fe200038e0100 */
[----:B------:R-:W1:Y:S01]  /*00e0*/  S2R R0, SR_LANEID ;  /* 0x0000000000007919 */ /* 0x000e620000000000 */
[----:B------:R-:W-:-:S06]  /*00f0*/  UFLO.U32 UR4, UR4 ;  /* 0x00000004000472bd */ /* 0x000fcc00080e0000 */
[----:B-1----:R-:W-:Y:S02]  /*0100*/  ISETP.EQ.U32.AND P0, PT, R0, UR4, PT ;  /* 0x0000000400007c0c */ /* 0x002fe4000bf02070 */
[----:B--2---:R-:W-:-:S13]  /*0110*/  CREDUX.MAX.S32 UR5, R2 ;  /* 0x00000000020572cc */ /* 0x004fda0000000200 */
[----:B------:R-:W-:-:S05]  /*0120*/  MOV R7, UR5 ;  /* 0x0000000500077c02 */ /* 0x000fca0008000f00 */
[----:B0-----:R-:W-:Y:S01]  /*0130*/  @P0 REDG.E.MAX.S32.STRONG.GPU desc[UR6][R4.64], R7 ;  /* 0x000000070400098e */ /* 0x001fe2000d12e306 */
[----:B------:R-:W-:Y:S05]  /*0140*/  EXIT ;  /* 0x000000000000794d */ /* 0x000fea0003800000 */
.L_x_0:
[----:B------:R-:W-:-:S00]  /*0150*/  BRA `(.L_x_0) ;  /* 0xfffffffc00fc7947 */ /* 0x000fc0000383ffff */
[----:B------:R-:W-:-:S00]  /*0160*/  NOP ;  /* 0x0000000000007918 */ /* 0x000fc00000000000 */
        /* <DEDUP_REMOVED lines=9> */
.L_x_1:


//--------------------- .nv.shared.reserved.0     --------------------------
	.section	.nv.shared.reserved.0,"aw",@nobits
	.weak		__nv_reservedSMEM_offset_0_alias
	.size		__nv_reservedSMEM_offset_0_alias, 0, 64
	.other		__nv_reservedSMEM_offset_0_alias,@"STO_CUDA_RESERVED_SHARED STV_DEFAULT"
__nv_reservedSMEM_offset_0_alias:
	.zero		0
	.zero		64


//--------------------- .nv.constant0._Z8getmaxcuPiS_i --------------------------
	.section	.nv.constant0._Z8getmaxcuPiS_i,"a",@progbits
	.sectionflags	@""
	.align	4
.nv.constant0._Z8getmaxcuPiS_i:
	.zero		916


//--------------------- SYMBOLS --------------------------

	.type		.nv.reservedSmem.offset0,@object
	.size		.nv.reservedSmem.offset0,0x4
